//
// Generated by NVIDIA NVVM Compiler
//
// Compiler Build ID: CL-36424714
// Cuda compilation tools, release 13.0, V13.0.88
// Based on NVVM 20.0.0
//

.version 9.0
.target sm_100
.address_size 64

	// .globl	_Z3addiPiS_

.visible .entry _Z3addiPiS_(
	.param .u32 _Z3addiPiS__param_0,
	.param .u64 .ptr .align 1 _Z3addiPiS__param_1,
	.param .u64 .ptr .align 1 _Z3addiPiS__param_2
)
{
	.reg .pred 	%p<10>;
	.reg .b32 	%r<110>;
	.reg .b64 	%rd<28>;

	ld.param.u32 	%r16, [_Z3addiPiS__param_0];
	ld.param.u64 	%rd15, [_Z3addiPiS__param_1];
	ld.param.u64 	%rd16, [_Z3addiPiS__param_2];
	cvta.to.global.u64 	%rd1, %rd16;
	cvta.to.global.u64 	%rd2, %rd15;
	setp.lt.s32 	%p1, %r16, 1;
	@%p1 bra 	$L__BB0_13;
	and.b32  	%r1, %r16, 15;
	setp.lt.u32 	%p2, %r16, 16;
	mov.b32 	%r107, 0;
	@%p2 bra 	$L__BB0_4;
	and.b32  	%r107, %r16, 2147483632;
	neg.s32 	%r105, %r107;
	add.s64 	%rd25, %rd2, 32;
	add.s64 	%rd24, %rd1, 32;
$L__BB0_3:
	.pragma "nounroll";
	ld.global.u32 	%r18, [%rd25+-32];
	ld.global.u32 	%r19, [%rd24+-32];
	add.s32 	%r20, %r19, %r18;
	st.global.u32 	[%rd24+-32], %r20;
	ld.global.u32 	%r21, [%rd25+-28];
	ld.global.u32 	%r22, [%rd24+-28];
	add.s32 	%r23, %r22, %r21;
	st.global.u32 	[%rd24+-28], %r23;
	ld.global.u32 	%r24, [%rd25+-24];
	ld.global.u32 	%r25, [%rd24+-24];
	add.s32 	%r26, %r25, %r24;
	st.global.u32 	[%rd24+-24], %r26;
	ld.global.u32 	%r27, [%rd25+-20];
	ld.global.u32 	%r28, [%rd24+-20];
	add.s32 	%r29, %r28, %r27;
	st.global.u32 	[%rd24+-20], %r29;
	ld.global.u32 	%r30, [%rd25+-16];
	ld.global.u32 	%r31, [%rd24+-16];
	add.s32 	%r32, %r31, %r30;
	st.global.u32 	[%rd24+-16], %r32;
	ld.global.u32 	%r33, [%rd25+-12];
	ld.global.u32 	%r34, [%rd24+-12];
	add.s32 	%r35, %r34, %r33;
	st.global.u32 	[%rd24+-12], %r35;
	ld.global.u32 	%r36, [%rd25+-8];
	ld.global.u32 	%r37, [%rd24+-8];
	add.s32 	%r38, %r37, %r36;
	st.global.u32 	[%rd24+-8], %r38;
	ld.global.u32 	%r39, [%rd25+-4];
	ld.global.u32 	%r40, [%rd24+-4];
	add.s32 	%r41, %r40, %r39;
	st.global.u32 	[%rd24+-4], %r41;
	ld.global.u32 	%r42, [%rd25];
	ld.global.u32 	%r43, [%rd24];
	add.s32 	%r44, %r43, %r42;
	st.global.u32 	[%rd24], %r44;
	ld.global.u32 	%r45, [%rd25+4];
	ld.global.u32 	%r46, [%rd24+4];
	add.s32 	%r47, %r46, %r45;
	st.global.u32 	[%rd24+4], %r47;
	ld.global.u32 	%r48, [%rd25+8];
	ld.global.u32 	%r49, [%rd24+8];
	add.s32 	%r50, %r49, %r48;
	st.global.u32 	[%rd24+8], %r50;
	ld.global.u32 	%r51, [%rd25+12];
	ld.global.u32 	%r52, [%rd24+12];
	add.s32 	%r53, %r52, %r51;
	st.global.u32 	[%rd24+12], %r53;
	ld.global.u32 	%r54, [%rd25+16];
	ld.global.u32 	%r55, [%rd24+16];
	add.s32 	%r56, %r55, %r54;
	st.global.u32 	[%rd24+16], %r56;
	ld.global.u32 	%r57, [%rd25+20];
	ld.global.u32 	%r58, [%rd24+20];
	add.s32 	%r59, %r58, %r57;
	st.global.u32 	[%rd24+20], %r59;
	ld.global.u32 	%r60, [%rd25+24];
	ld.global.u32 	%r61, [%rd24+24];
	add.s32 	%r62, %r61, %r60;
	st.global.u32 	[%rd24+24], %r62;
	ld.global.u32 	%r63, [%rd25+28];
	ld.global.u32 	%r64, [%rd24+28];
	add.s32 	%r65, %r64, %r63;
	st.global.u32 	[%rd24+28], %r65;
	add.s32 	%r105, %r105, 16;
	add.s64 	%rd25, %rd25, 64;
	add.s64 	%rd24, %rd24, 64;
	setp.ne.s32 	%p3, %r105, 0;
	@%p3 bra 	$L__BB0_3;
$L__BB0_4:
	setp.eq.s32 	%p4, %r1, 0;
	@%p4 bra 	$L__BB0_13;
	and.b32  	%r7, %r16, 7;
	setp.lt.u32 	%p5, %r1, 8;
	@%p5 bra 	$L__BB0_7;
	mul.wide.u32 	%rd17, %r107, 4;
	add.s64 	%rd18, %rd2, %rd17;
	ld.global.u32 	%r66, [%rd18];
	add.s64 	%rd19, %rd1, %rd17;
	ld.global.u32 	%r67, [%rd19];
	add.s32 	%r68, %r67, %r66;
	st.global.u32 	[%rd19], %r68;
	ld.global.u32 	%r69, [%rd18+4];
	ld.global.u32 	%r70, [%rd19+4];
	add.s32 	%r71, %r70, %r69;
	st.global.u32 	[%rd19+4], %r71;
	ld.global.u32 	%r72, [%rd18+8];
	ld.global.u32 	%r73, [%rd19+8];
	add.s32 	%r74, %r73, %r72;
	st.global.u32 	[%rd19+8], %r74;
	ld.global.u32 	%r75, [%rd18+12];
	ld.global.u32 	%r76, [%rd19+12];
	add.s32 	%r77, %r76, %r75;
	st.global.u32 	[%rd19+12], %r77;
	ld.global.u32 	%r78, [%rd18+16];
	ld.global.u32 	%r79, [%rd19+16];
	add.s32 	%r80, %r79, %r78;
	st.global.u32 	[%rd19+16], %r80;
	ld.global.u32 	%r81, [%rd18+20];
	ld.global.u32 	%r82, [%rd19+20];
	add.s32 	%r83, %r82, %r81;
	st.global.u32 	[%rd19+20], %r83;
	ld.global.u32 	%r84, [%rd18+24];
	ld.global.u32 	%r85, [%rd19+24];
	add.s32 	%r86, %r85, %r84;
	st.global.u32 	[%rd19+24], %r86;
	ld.global.u32 	%r87, [%rd18+28];
	ld.global.u32 	%r88, [%rd19+28];
	add.s32 	%r89, %r88, %r87;
	st.global.u32 	[%rd19+28], %r89;
	add.s32 	%r107, %r107, 8;
$L__BB0_7:
	setp.eq.s32 	%p6, %r7, 0;
	@%p6 bra 	$L__BB0_13;
	and.b32  	%r10, %r16, 3;
	setp.lt.u32 	%p7, %r7, 4;
	@%p7 bra 	$L__BB0_10;
	mul.wide.u32 	%rd20, %r107, 4;
	add.s64 	%rd21, %rd2, %rd20;
	ld.global.u32 	%r90, [%rd21];
	add.s64 	%rd22, %rd1, %rd20;
	ld.global.u32 	%r91, [%rd22];
	add.s32 	%r92, %r91, %r90;
	st.global.u32 	[%rd22], %r92;
	ld.global.u32 	%r93, [%rd21+4];
	ld.global.u32 	%r94, [%rd22+4];
	add.s32 	%r95, %r94, %r93;
	st.global.u32 	[%rd22+4], %r95;
	ld.global.u32 	%r96, [%rd21+8];
	ld.global.u32 	%r97, [%rd22+8];
	add.s32 	%r98, %r97, %r96;
	st.global.u32 	[%rd22+8], %r98;
	ld.global.u32 	%r99, [%rd21+12];
	ld.global.u32 	%r100, [%rd22+12];
	add.s32 	%r101, %r100, %r99;
	st.global.u32 	[%rd22+12], %r101;
	add.s32 	%r107, %r107, 4;
$L__BB0_10:
	setp.eq.s32 	%p8, %r10, 0;
	@%p8 bra 	$L__BB0_13;
	mul.wide.u32 	%rd23, %r107, 4;
	add.s64 	%rd27, %rd1, %rd23;
	add.s64 	%rd26, %rd2, %rd23;
	neg.s32 	%r109, %r10;
$L__BB0_12:
	.pragma "nounroll";
	ld.global.u32 	%r102, [%rd26];
	ld.global.u32 	%r103, [%rd27];
	add.s32 	%r104, %r103, %r102;
	st.global.u32 	[%rd27], %r104;
	add.s64 	%rd27, %rd27, 4;
	add.s64 	%rd26, %rd26, 4;
	add.s32 	%r109, %r109, 1;
	setp.ne.s32 	%p9, %r109, 0;
	@%p9 bra 	$L__BB0_12;
$L__BB0_13:
	ret;

}


// ===== COMPILED SASS (sm_100) =====

	.target	sm_100

	.elftype	@"ET_EXEC"


//--------------------- .note.nv.tkinfo           --------------------------
	.section	.note.nv.tkinfo,"",@"SHT_NOTE"
	.sectionflags	@"SHF_NOTE_NV_TKINFO"
	.tkinfo
        /*0018*/ 	.word	0x00000002
        /*0030*/ 	.string	""
        /*0030*/ 	.string	"ptxas"
        /*0030*/ 	.string	"Cuda compilation tools, release 13.0, V13.0.88"
        /*0030*/ 	.string	"Build cuda_13.0.r13.0/compiler.36424714_0"
        /*0030*/ 	.string	"-arch sm_100 -m 64 "



//--------------------- .note.nv.cuinfo           --------------------------
	.section	.note.nv.cuinfo,"",@"SHT_NOTE"
	.sectionflags	@"SHF_NOTE_NV_CUINFO"
        /*0018*/ 	.short	0x0002
        /*001a*/ 	.short	0x0064
        /*001c*/ 	.short	0x0082
	.zero		2


//--------------------- .nv.info                  --------------------------
	.section	.nv.info,"",@"SHT_CUDA_INFO"
	.align	4


	//----- nvinfo : EIATTR_REGCOUNT
	.align		4
        /*0000*/ 	.byte	0x04, 0x2f
        /*0002*/ 	.short	(.L_1 - .L_0)
	.align		4
.L_0:
        /*0004*/ 	.word	index@(_Z3addiPiS_)
        /*0008*/ 	.word	0x00000012


	//----- nvinfo : EIATTR_FRAME_SIZE
	.align		4
.L_1:
        /*000c*/ 	.byte	0x04, 0x11
        /*000e*/ 	.short	(.L_3 - .L_2)
	.align		4
.L_2:
        /*0010*/ 	.word	index@(_Z3addiPiS_)
        /*0014*/ 	.word	0x00000000


	//----- nvinfo : EIATTR_MIN_STACK_SIZE
	.align		4
.L_3:
        /*0018*/ 	.byte	0x04, 0x12
        /*001a*/ 	.short	(.L_5 - .L_4)
	.align		4
.L_4:
        /*001c*/ 	.word	index@(_Z3addiPiS_)
        /*0020*/ 	.word	0x00000000
.L_5:


//--------------------- .nv.compat                --------------------------
	.section	.nv.compat,"",@"SHT_CUDA_COMPAT_INFO"
	.align	4
        /*0000*/ 	.byte	0x02, 0x09, 0x00, 0x00, 0x02, 0x02, 0x01, 0x00, 0x02, 0x05, 0x05, 0x00, 0x03, 0x07, 0x01, 0x01
        /*0010*/ 	.byte	0x02, 0x03, 0x00, 0x00, 0x02, 0x06, 0x01, 0x00, 0x04, 0x0b, 0x08, 0x00, 0x09, 0x00, 0x00, 0x00
        /*0020*/ 	.byte	0x00, 0x00, 0x00, 0x00


//--------------------- .nv.info._Z3addiPiS_      --------------------------
	.section	.nv.info._Z3addiPiS_,"",@"SHT_CUDA_INFO"
	.sectionflags	@""
	.align	4


	//----- nvinfo : EIATTR_CUDA_API_VERSION
	.align		4
        /*0000*/ 	.byte	0x04, 0x37
        /*0002*/ 	.short	(.L_7 - .L_6)
.L_6:
        /*0004*/ 	.word	0x00000082


	//----- nvinfo : EIATTR_KPARAM_INFO
	.align		4
.L_7:
        /*0008*/ 	.byte	0x04, 0x17
        /*000a*/ 	.short	(.L_9 - .L_8)
.L_8:
        /*000c*/ 	.word	0x00000000
        /*0010*/ 	.short	0x0002
        /*0012*/ 	.short	0x0010
        /*0014*/ 	.byte	0x00, 0xf5, 0x21, 0x00


	//----- nvinfo : EIATTR_KPARAM_INFO
	.align		4
.L_9:
        /*0018*/ 	.byte	0x04, 0x17
        /*001a*/ 	.short	(.L_11 - .L_10)
.L_10:
        /*001c*/ 	.word	0x00000000
        /*0020*/ 	.short	0x0001
        /*0022*/ 	.short	0x0008
        /*0024*/ 	.byte	0x00, 0xf5, 0x21, 0x00


	//----- nvinfo : EIATTR_KPARAM_INFO
	.align		4
.L_11:
        /*0028*/ 	.byte	0x04, 0x17
        /*002a*/ 	.short	(.L_13 - .L_12)
.L_12:
        /*002c*/ 	.word	0x00000000
        /*0030*/ 	.short	0x0000
        /*0032*/ 	.short	0x0000
        /*0034*/ 	.byte	0x00, 0xf0, 0x11, 0x00


	//----- nvinfo : EIATTR_SPARSE_MMA_MASK
	.align		4
.L_13:
        /*0038*/ 	.byte	0x03, 0x50
        /*003a*/ 	.short	0x0000


	//----- nvinfo : EIATTR_MAXREG_COUNT
	.align		4
        /*003c*/ 	.byte	0x03, 0x1b
        /*003e*/ 	.short	0x00ff


	//----- nvinfo : EIATTR_MERCURY_ISA_VERSION
	.align		4
        /*0040*/ 	.byte	0x03, 0x5f
        /*0042*/ 	.short	0x0101


	//----- nvinfo : EIATTR_VRC_CTA_INIT_COUNT
	.align		4
        /*0044*/ 	.byte	0x02, 0x4a
	.zero		1
	.zero		1


	//----- nvinfo : EIATTR_EXIT_INSTR_OFFSETS
	.align		4
        /*0048*/ 	.byte	0x04, 0x1c
        /*004a*/ 	.short	(.L_15 - .L_14)


	//   ....[0]....
.L_14:
        /*004c*/ 	.word	0x00000030


	//   ....[1]....
        /*0050*/ 	.word	0x00000600


	//   ....[2]....
        /*0054*/ 	.word	0x000008a0


	//   ....[3]....
        /*0058*/ 	.word	0x00000a40


	//   ....[4]....
        /*005c*/ 	.word	0x00000b90


	//----- nvinfo : EIATTR_CBANK_PARAM_SIZE
	.align		4
.L_15:
        /*0060*/ 	.byte	0x03, 0x19
        /*0062*/ 	.short	0x0018


	//----- nvinfo : EIATTR_PARAM_CBANK
	.align		4
        /*0064*/ 	.byte	0x04, 0x0a
        /*0066*/ 	.short	(.L_17 - .L_16)
	.align		4
.L_16:
        /*0068*/ 	.word	index@(.nv.constant0._Z3addiPiS_)
        /*006c*/ 	.short	0x0380
        /*006e*/ 	.short	0x0018


	//----- nvinfo : EIATTR_SW_WAR
	.align		4
.L_17:
        /*0070*/ 	.byte	0x04, 0x36
        /*0072*/ 	.short	(.L_19 - .L_18)
.L_18:
        /*0074*/ 	.word	0x00000008
.L_19:


//--------------------- .nv.callgraph             --------------------------
	.section	.nv.callgraph,"",@"SHT_CUDA_CALLGRAPH"
	.align	4
	.sectionentsize	8
	.align		4
        /*0000*/ 	.word	0x00000000
	.align		4
        /*0004*/ 	.word	0xffffffff
	.align		4
        /*0008*/ 	.word	0x00000000
	.align		4
        /*000c*/ 	.word	0xfffffffe
	.align		4
        /*0010*/ 	.word	0x00000000
	.align		4
        /*0014*/ 	.word	0xfffffffd
	.align		4
        /*0018*/ 	.word	0x00000000
	.align		4
        /*001c*/ 	.word	0xfffffffc


//--------------------- .text._Z3addiPiS_         --------------------------
	.section	.text._Z3addiPiS_,"ax",@progbits
	.align	128
        .global         _Z3addiPiS_
        .type           _Z3addiPiS_,@function
        .size           _Z3addiPiS_,(.L_x_6 - _Z3addiPiS_)
        .other          _Z3addiPiS_,@"STO_CUDA_ENTRY STV_DEFAULT"
_Z3addiPiS_:
.text._Z3addiPiS_:
[----:B------:R-:W-:Y:S08]  /*0000*/  LDC R1, c[0x0][0x37c] ;  /* 0x0000df00ff017b82 */ /* 0x000ff00000000800 */
[----:B------:R-:W0:Y:S02]  /*0010*/  LDC R6, c[0x0][0x380] ;  /* 0x0000e000ff067b82 */ /* 0x000e240000000800 */
[----:B0-----:R-:W-:-:S13]  /*0020*/  ISETP.GE.AND P0, PT, R6, 0x1, PT ;  /* 0x000000010600780c */ /* 0x001fda0003f06270 */
[----:B------:R-:W-:Y:S05]  /*0030*/  @!P0 EXIT ;  /* 0x000000000000894d */ /* 0x000fea0003800000 */
[C---:B------:R-:W-:Y:S01]  /*0040*/  ISETP.GE.U32.AND P1, PT, R6.reuse, 0x10, PT ;  /* 0x000000100600780c */ /* 0x040fe20003f26070 */
[----:B------:R-:W0:Y:S01]  /*0050*/  LDCU.64 UR8, c[0x0][0x358] ;  /* 0x00006b00ff0877ac */ /* 0x000e220008000a00 */
[----:B------:R-:W-:Y:S01]  /*0060*/  LOP3.LUT R10, R6, 0xf, RZ, 0xc0, !PT ;  /* 0x0000000f060a7812 */ /* 0x000fe200078ec0ff */
[----:B------:R-:W-:-:S03]  /*0070*/  IMAD.MOV.U32 R0, RZ, RZ, RZ ;  /* 0x000000ffff007224 */ /* 0x000fc600078e00ff */
[----:B------:R-:W-:-:S07]  /*0080*/  ISETP.NE.AND P0, PT, R10, RZ, PT ;  /* 0x000000ff0a00720c */ /* 0x000fce0003f05270 */
[----:B------:R-:W-:Y:S06]  /*0090*/  @!P1 BRA `(.L_x_0) ;  /* 0x0000000400589947 */ /* 0x000fec0003800000 */
[----:B------:R-:W1:Y:S01]  /*00a0*/  LDCU.64 UR6, c[0x0][0x388] ;  /* 0x00007100ff0677ac */ /* 0x000e620008000a00 */
[----:B------:R-:W-:Y:S01]  /*00b0*/  LOP3.LUT R0, R6, 0x7ffffff0, RZ, 0xc0, !PT ;  /* 0x7ffffff006007812 */ /* 0x000fe200078ec0ff */
[----:B------:R-:W2:Y:S04]  /*00c0*/  LDCU.64 UR4, c[0x0][0x390] ;  /* 0x00007200ff0477ac */ /* 0x000ea80008000a00 */
[----:B------:R-:W-:Y:S01]  /*00d0*/  IMAD.MOV R7, RZ, RZ, -R0 ;  /* 0x000000ffff077224 */ /* 0x000fe200078e0a00 */
[----:B-1----:R-:W-:Y:S02]  /*00e0*/  UIADD3 UR6, UP0, UPT, UR6, 0x20, URZ ;  /* 0x0000002006067890 */ /* 0x002fe4000ff1e0ff */
[----:B--2---:R-:W-:Y:S02]  /*00f0*/  UIADD3 UR4, UP1, UPT, UR4, 0x20, URZ ;  /* 0x0000002004047890 */ /* 0x004fe4000ff3e0ff */
[----:B------:R-:W-:-:S02]  /*0100*/  UIADD3.X UR7, UPT, UPT, URZ, UR7, URZ, UP0, !UPT ;  /* 0x00000007ff077290 */ /* 0x000fc400087fe4ff */
[----:B------:R-:W-:Y:S01]  /*0110*/  MOV R12, UR6 ;  /* 0x00000006000c7c02 */ /* 0x000fe20008000f00 */
[----:B------:R-:W-:Y:S01]  /*0120*/  UIADD3.X UR5, UPT, UPT, URZ, UR5, URZ, UP1, !UPT ;  /* 0x00000005ff057290 */ /* 0x000fe20008ffe4ff */
[----:B------:R-:W-:Y:S02]  /*0130*/  IMAD.U32 R8, RZ, RZ, UR4 ;  /* 0x00000004ff087e24 */ /* 0x000fe4000f8e00ff */
[----:B------:R-:W-:-:S03]  /*0140*/  IMAD.U32 R3, RZ, RZ, UR7 ;  /* 0x00000007ff037e24 */ /* 0x000fc6000f8e00ff */
[----:B------:R-:W-:-:S07]  /*0150*/  MOV R9, UR5 ;  /* 0x0000000500097c02 */ /* 0x000fce0008000f00 */
.L_x_1:
[----:B------:R-:W-:Y:S01]  /*0160*/  IMAD.MOV.U32 R2, RZ, RZ, R12 ;  /* 0x000000ffff027224 */ /* 0x000fe200078e000c */
[----:B-1----:R-:W-:Y:S01]  /*0170*/  MOV R5, R9 ;  /* 0x0000000900057202 */ /* 0x002fe20000000f00 */
[----:B------:R-:W-:-:S03]  /*0180*/  IMAD.MOV.U32 R4, RZ, RZ, R8 ;  /* 0x000000ffff047224 */ /* 0x000fc600078e0008 */
[----:B0-----:R-:W2:Y:S04]  /*0190*/  LDG.E R8, desc[UR8][R2.64+-0x20] ;  /* 0xffffe00802087981 */ /* 0x001ea8000c1e1900 */
[----:B------:R-:W2:Y:S04]  /*01a0*/  LDG.E R9, desc[UR8][R4.64+-0x20] ;  /* 0xffffe00804097981 */ /* 0x000ea8000c1e1900 */
[----:B------:R-:W3:Y:S04]  /*01b0*/  LDG.E R11, desc[UR8][R4.64+-0x1c] ;  /* 0xffffe408040b7981 */ /* 0x000ee8000c1e1900 */
[----:B------:R-:W4:Y:S04]  /*01c0*/  LDG.E R13, desc[UR8][R4.64+-0x18] ;  /* 0xffffe808040d7981 */ /* 0x000f28000c1e1900 */
[----:B------:R-:W5:Y:S01]  /*01d0*/  LDG.E R15, desc[UR8][R4.64+-0x14] ;  /* 0xffffec08040f7981 */ /* 0x000f62000c1e1900 */
[----:B--2---:R-:W-:-:S05]  /*01e0*/  IMAD.IADD R9, R8, 0x1, R9 ;  /* 0x0000000108097824 */ /* 0x004fca00078e0209 */
[----:B------:R0:W-:Y:S04]  /*01f0*/  STG.E desc[UR8][R4.64+-0x20], R9 ;  /* 0xffffe00904007986 */ /* 0x0001e8000c101908 */
[----:B------:R-:W3:Y:S04]  /*0200*/  LDG.E R8, desc[UR8][R2.64+-0x1c] ;  /* 0xffffe40802087981 */ /* 0x000ee8000c1e1900 */
[----:B0-----:R-:W2:Y:S01]  /*0210*/  LDG.E R9, desc[UR8][R4.64+-0x10] ;  /* 0xfffff00804097981 */ /* 0x001ea2000c1e1900 */
[----:B---3--:R-:W-:-:S05]  /*0220*/  IMAD.IADD R11, R8, 0x1, R11 ;  /* 0x00000001080b7824 */ /* 0x008fca00078e020b */
[----:B------:R0:W-:Y:S04]  /*0230*/  STG.E desc[UR8][R4.64+-0x1c], R11 ;  /* 0xffffe40b04007986 */ /* 0x0001e8000c101908 */
[----:B------:R-:W4:Y:S04]  /*0240*/  LDG.E R8, desc[UR8][R2.64+-0x18] ;  /* 0xffffe80802087981 */ /* 0x000f28000c1e1900 */
[----:B0-----:R-:W3:Y:S01]  /*0250*/  LDG.E R11, desc[UR8][R4.64+-0xc] ;  /* 0xfffff408040b7981 */ /* 0x001ee2000c1e1900 */
[----:B----4-:R-:W-:-:S05]  /*0260*/  IADD3 R13, PT, PT, R8, R13, RZ ;  /* 0x0000000d080d7210 */ /* 0x010fca0007ffe0ff */
[----:B------:R0:W-:Y:S04]  /*0270*/  STG.E desc[UR8][R4.64+-0x18], R13 ;  /* 0xffffe80d04007986 */ /* 0x0001e8000c101908 */
[----:B------:R-:W5:Y:S04]  /*0280*/  LDG.E R8, desc[UR8][R2.64+-0x14] ;  /* 0xffffec0802087981 */ /* 0x000f68000c1e1900 */
[----:B0-----:R-:W4:Y:S01]  /*0290*/  LDG.E R13, desc[UR8][R4.64+-0x8] ;  /* 0xfffff808040d7981 */ /* 0x001f22000c1e1900 */
[----:B-----5:R-:W-:-:S05]  /*02a0*/  IMAD.IADD R15, R8, 0x1, R15 ;  /* 0x00000001080f7824 */ /* 0x020fca00078e020f */
[----:B------:R0:W-:Y:S04]  /*02b0*/  STG.E desc[UR8][R4.64+-0x14], R15 ;  /* 0xffffec0f04007986 */ /* 0x0001e8000c101908 */
[----:B------:R-:W2:Y:S04]  /*02c0*/  LDG.E R8, desc[UR8][R2.64+-0x10] ;  /* 0xfffff00802087981 */ /* 0x000ea8000c1e1900 */
[----:B0-----:R-:W5:Y:S01]  /*02d0*/  LDG.E R15, desc[UR8][R4.64+-0x4] ;  /* 0xfffffc08040f7981 */ /* 0x001f62000c1e1900 */
[----:B--2---:R-:W-:-:S05]  /*02e0*/  IMAD.IADD R9, R8, 0x1, R9 ;  /* 0x0000000108097824 */ /* 0x004fca00078e0209 */
[----:B------:R0:W-:Y:S04]  /*02f0*/  STG.E desc[UR8][R4.64+-0x10], R9 ;  /* 0xfffff00904007986 */ /* 0x0001e8000c101908 */
[----:B------:R-:W3:Y:S04]  /*0300*/  LDG.E R8, desc[UR8][R2.64+-0xc] ;  /* 0xfffff40802087981 */ /* 0x000ee8000c1e1900 */
[----:B0-----:R-:W2:Y:S01]  /*0310*/  LDG.E R9, desc[UR8][R4.64] ;  /* 0x0000000804097981 */ /* 0x001ea2000c1e1900 */
[----:B---3--:R-:W-:-:S05]  /*0320*/  IADD3 R11, PT, PT, R8, R11, RZ ;  /* 0x0000000b080b7210 */ /* 0x008fca0007ffe0ff */
[----:B------:R0:W-:Y:S04]  /*0330*/  STG.E desc[UR8][R4.64+-0xc], R11 ;  /* 0xfffff40b04007986 */ /* 0x0001e8000c101908 */
[----:B------:R-:W4:Y:S04]  /*0340*/  LDG.E R8, desc[UR8][R2.64+-0x8] ;  /* 0xfffff80802087981 */ /* 0x000f28000c1e1900 */
[----:B0-----:R-:W3:Y:S01]  /*0350*/  LDG.E R11, desc[UR8][R4.64+0x4] ;  /* 0x00000408040b7981 */ /* 0x001ee2000c1e1900 */
[----:B----4-:R-:W-:-:S05]  /*0360*/  IMAD.IADD R13, R8, 0x1, R13 ;  /* 0x00000001080d7824 */ /* 0x010fca00078e020d */
[----:B------:R0:W-:Y:S04]  /*0370*/  STG.E desc[UR8][R4.64+-0x8], R13 ;  /* 0xfffff80d04007986 */ /* 0x0001e8000c101908 */
[----:B------:R-:W5:Y:S04]  /*0380*/  LDG.E R8, desc[UR8][R2.64+-0x4] ;  /* 0xfffffc0802087981 */ /* 0x000f68000c1e1900 */
[----:B0-----:R-:W4:Y:S01]  /*0390*/  LDG.E R13, desc[UR8][R4.64+0x8] ;  /* 0x00000808040d7981 */ /* 0x001f22000c1e1900 */
[----:B-----5:R-:W-:-:S05]  /*03a0*/  IMAD.IADD R15, R8, 0x1, R15 ;  /* 0x00000001080f7824 */ /* 0x020fca00078e020f */
[----:B------:R0:W-:Y:S04]  /*03b0*/  STG.E desc[UR8][R4.64+-0x4], R15 ;  /* 0xfffffc0f04007986 */ /* 0x0001e8000c101908 */
[----:B------:R-:W2:Y:S04]  /*03c0*/  LDG.E R8, desc[UR8][R2.64] ;  /* 0x0000000802087981 */ /* 0x000ea8000c1e1900 */
[----:B0-----:R-:W5:Y:S01]  /*03d0*/  LDG.E R15, desc[UR8][R4.64+0xc] ;  /* 0x00000c08040f7981 */ /* 0x001f62000c1e1900 */
[----:B--2---:R-:W-:-:S05]  /*03e0*/  IADD3 R9, PT, PT, R8, R9, RZ ;  /* 0x0000000908097210 */ /* 0x004fca0007ffe0ff */
[----:B------:R0:W-:Y:S04]  /*03f0*/  STG.E desc[UR8][R4.64], R9 ;  /* 0x0000000904007986 */ /* 0x0001e8000c101908 */
[----:B------:R-:W3:Y:S04]  /*0400*/  LDG.E R8, desc[UR8][R2.64+0x4] ;  /* 0x0000040802087981 */ /* 0x000ee8000c1e1900 */
[----:B0-----:R-:W2:Y:S01]  /*0410*/  LDG.E R9, desc[UR8][R4.64+0x10] ;  /* 0x0000100804097981 */ /* 0x001ea2000c1e1900 */
[----:B---3--:R-:W-:-:S05]  /*0420*/  IMAD.IADD R11, R8, 0x1, R11 ;  /* 0x00000001080b7824 */ /* 0x008fca00078e020b */
[----:B------:R0:W-:Y:S04]  /*0430*/  STG.E desc[UR8][R4.64+0x4], R11 ;  /* 0x0000040b04007986 */ /* 0x0001e8000c101908 */
[----:B------:R-:W4:Y:S04]  /*0440*/  LDG.E R8, desc[UR8][R2.64+0x8] ;  /* 0x0000080802087981 */ /* 0x000f28000c1e1900 */
[----:B0-----:R-:W3:Y:S01]  /*0450*/  LDG.E R11, desc[UR8][R4.64+0x14] ;  /* 0x00001408040b7981 */ /* 0x001ee2000c1e1900 */
[----:B----4-:R-:W-:-:S05]  /*0460*/  IMAD.IADD R13, R8, 0x1, R13 ;  /* 0x00000001080d7824 */ /* 0x010fca00078e020d */
[----:B------:R0:W-:Y:S04]  /*0470*/  STG.E desc[UR8][R4.64+0x8], R13 ;  /* 0x0000080d04007986 */ /* 0x0001e8000c101908 */
[----:B------:R-:W5:Y:S04]  /*0480*/  LDG.E R8, desc[UR8][R2.64+0xc] ;  /* 0x00000c0802087981 */ /* 0x000f68000c1e1900 */
[----:B0-----:R-:W4:Y:S01]  /*0490*/  LDG.E R13, desc[UR8][R4.64+0x18] ;  /* 0x00001808040d7981 */ /* 0x001f22000c1e1900 */
[----:B-----5:R-:W-:-:S05]  /*04a0*/  IADD3 R15, PT, PT, R8, R15, RZ ;  /* 0x0000000f080f7210 */ /* 0x020fca0007ffe0ff */
[----:B------:R0:W-:Y:S04]  /*04b0*/  STG.E desc[UR8][R4.64+0xc], R15 ;  /* 0x00000c0f04007986 */ /* 0x0001e8000c101908 */
[----:B------:R-:W2:Y:S04]  /*04c0*/  LDG.E R8, desc[UR8][R2.64+0x10] ;  /* 0x0000100802087981 */ /* 0x000ea8000c1e1900 */
[----:B0-----:R-:W5:Y:S01]  /*04d0*/  LDG.E R15, desc[UR8][R4.64+0x1c] ;  /* 0x00001c08040f7981 */ /* 0x001f62000c1e1900 */
[----:B--2---:R-:W-:-:S05]  /*04e0*/  IMAD.IADD R9, R8, 0x1, R9 ;  /* 0x0000000108097824 */ /* 0x004fca00078e0209 */
[----:B------:R0:W-:Y:S04]  /*04f0*/  STG.E desc[UR8][R4.64+0x10], R9 ;  /* 0x0000100904007986 */ /* 0x0001e8000c101908 */
[----:B------:R-:W3:Y:S02]  /*0500*/  LDG.E R8, desc[UR8][R2.64+0x14] ;  /* 0x0000140802087981 */ /* 0x000ee4000c1e1900 */
[----:B---3--:R-:W-:-:S05]  /*0510*/  IMAD.IADD R11, R8, 0x1, R11 ;  /* 0x00000001080b7824 */ /* 0x008fca00078e020b */
[----:B------:R1:W-:Y:S04]  /*0520*/  STG.E desc[UR8][R4.64+0x14], R11 ;  /* 0x0000140b04007986 */ /* 0x0003e8000c101908 */
[----:B------:R-:W4:Y:S01]  /*0530*/  LDG.E R8, desc[UR8][R2.64+0x18] ;  /* 0x0000180802087981 */ /* 0x000f22000c1e1900 */
[----:B------:R-:W-:Y:S01]  /*0540*/  VIADD R7, R7, 0x10 ;  /* 0x0000001007077836 */ /* 0x000fe20000000000 */
[----:B----4-:R-:W-:-:S05]  /*0550*/  IADD3 R13, PT, PT, R8, R13, RZ ;  /* 0x0000000d080d7210 */ /* 0x010fca0007ffe0ff */
[----:B------:R1:W-:Y:S04]  /*0560*/  STG.E desc[UR8][R4.64+0x18], R13 ;  /* 0x0000180d04007986 */ /* 0x0003e8000c101908 */
[----:B------:R2:W5:Y:S01]  /*0570*/  LDG.E R8, desc[UR8][R2.64+0x1c] ;  /* 0x00001c0802087981 */ /* 0x000562000c1e1900 */
[----:B------:R-:W-:Y:S02]  /*0580*/  ISETP.NE.AND P1, PT, R7, RZ, PT ;  /* 0x000000ff0700720c */ /* 0x000fe40003f25270 */
[----:B------:R-:W-:-:S04]  /*0590*/  IADD3 R12, P2, PT, R2, 0x40, RZ ;  /* 0x00000040020c7810 */ /* 0x000fc80007f5e0ff */
[----:B--2---:R-:W-:Y:S01]  /*05a0*/  IADD3.X R3, PT, PT, RZ, R3, RZ, P2, !PT ;  /* 0x00000003ff037210 */ /* 0x004fe200017fe4ff */
[----:B-----5:R-:W-:Y:S01]  /*05b0*/  IMAD.IADD R15, R8, 0x1, R15 ;  /* 0x00000001080f7824 */ /* 0x020fe200078e020f */
[----:B------:R-:W-:-:S04]  /*05c0*/  IADD3 R8, P3, PT, R4, 0x40, RZ ;  /* 0x0000004004087810 */ /* 0x000fc80007f7e0ff */
[----:B------:R1:W-:Y:S01]  /*05d0*/  STG.E desc[UR8][R4.64+0x1c], R15 ;  /* 0x00001c0f04007986 */ /* 0x0003e2000c101908 */
[----:B0-----:R-:W-:Y:S01]  /*05e0*/  IMAD.X R9, RZ, RZ, R5, P3 ;  /* 0x000000ffff097224 */ /* 0x001fe200018e0605 */
[----:B------:R-:W-:Y:S07]  /*05f0*/  @P1 BRA `(.L_x_1) ;  /* 0xfffffff800d81947 */ /* 0x000fee000383ffff */
.L_x_0:
[----:B0-----:R-:W-:Y:S05]  /*0600*/  @!P0 EXIT ;  /* 0x000000000000894d */ /* 0x001fea0003800000 */
[----:B------:R-:W-:Y:S02]  /*0610*/  ISETP.GE.U32.AND P0, PT, R10, 0x8, PT ;  /* 0x000000080a00780c */ /* 0x000fe40003f06070 */
[----:B------:R-:W-:-:S04]  /*0620*/  LOP3.LUT R12, R6, 0x7, RZ, 0xc0, !PT ;  /* 0x00000007060c7812 */ /* 0x000fc800078ec0ff */
[----:B------:R-:W-:-:S07]  /*0630*/  ISETP.NE.AND P1, PT, R12, RZ, PT ;  /* 0x000000ff0c00720c */ /* 0x000fce0003f25270 */
[----:B------:R-:W-:Y:S06]  /*0640*/  @!P0 BRA `(.L_x_2) ;  /* 0x0000000000948947 */ /* 0x000fec0003800000 */
[----:B------:R-:W0:Y:S08]  /*0650*/  LDC.64 R2, c[0x0][0x388] ;  /* 0x0000e200ff027b82 */ /* 0x000e300000000a00 */
[----:B-1----:R-:W1:Y:S01]  /*0660*/  LDC.64 R4, c[0x0][0x390] ;  /* 0x0000e400ff047b82 */ /* 0x002e620000000a00 */
[----:B0-----:R-:W-:-:S05]  /*0670*/  IMAD.WIDE.U32 R2, R0, 0x4, R2 ;  /* 0x0000000400027825 */ /* 0x001fca00078e0002 */
[----:B------:R-:W2:Y:S01]  /*0680*/  LDG.E R7, desc[UR8][R2.64] ;  /* 0x0000000802077981 */ /* 0x000ea2000c1e1900 */
[----:B-1----:R-:W-:-:S05]  /*0690*/  IMAD.WIDE.U32 R4, R0, 0x4, R4 ;  /* 0x0000000400047825 */ /* 0x002fca00078e0004 */
[----:B------:R-:W2:Y:S04]  /*06a0*/  LDG.E R8, desc[UR8][R4.64] ;  /* 0x0000000804087981 */ /* 0x000ea8000c1e1900 */
[----:B------:R-:W3:Y:S04]  /*06b0*/  LDG.E R9, desc[UR8][R4.64+0x4] ;  /* 0x0000040804097981 */ /* 0x000ee8000c1e1900 */
[----:B------:R-:W4:Y:S04]  /*06c0*/  LDG.E R11, desc[UR8][R4.64+0x8] ;  /* 0x00000808040b7981 */ /* 0x000f28000c1e1900 */
[----:B------:R-:W5:Y:S01]  /*06d0*/  LDG.E R13, desc[UR8][R4.64+0xc] ;  /* 0x00000c08040d7981 */ /* 0x000f62000c1e1900 */
[----:B--2---:R-:W-:-:S05]  /*06e0*/  IADD3 R7, PT, PT, R7, R8, RZ ;  /* 0x0000000807077210 */ /* 0x004fca0007ffe0ff */
[----:B------:R-:W-:Y:S04]  /*06f0*/  STG.E desc[UR8][R4.64], R7 ;  /* 0x0000000704007986 */ /* 0x000fe8000c101908 */
[----:B------:R-:W3:Y:S02]  /*0700*/  LDG.E R8, desc[UR8][R2.64+0x4] ;  /* 0x0000040802087981 */ /* 0x000ee4000c1e1900 */
[----:B---3--:R-:W-:-:S05]  /*0710*/  IMAD.IADD R9, R8, 0x1, R9 ;  /* 0x0000000108097824 */ /* 0x008fca00078e0209 */
[----:B------:R0:W-:Y:S04]  /*0720*/  STG.E desc[UR8][R4.64+0x4], R9 ;  /* 0x0000040904007986 */ /* 0x0001e8000c101908 */
[----:B------:R-:W4:Y:S04]  /*0730*/  LDG.E R8, desc[UR8][R2.64+0x8] ;  /* 0x0000080802087981 */ /* 0x000f28000c1e1900 */
[----:B0-----:R-:W2:Y:S01]  /*0740*/  LDG.E R9, desc[UR8][R4.64+0x14] ;  /* 0x0000140804097981 */ /* 0x001ea2000c1e1900 */
[----:B----4-:R-:W-:-:S05]  /*0750*/  IADD3 R11, PT, PT, R8, R11, RZ ;  /* 0x0000000b080b7210 */ /* 0x010fca0007ffe0ff */
[----:B------:R0:W-:Y:S04]  /*0760*/  STG.E desc[UR8][R4.64+0x8], R11 ;  /* 0x0000080b04007986 */ /* 0x0001e8000c101908 */
[----:B------:R-:W5:Y:S04]  /*0770*/  LDG.E R8, desc[UR8][R2.64+0xc] ;  /* 0x00000c0802087981 */ /* 0x000f68000c1e1900 */
[----:B0-----:R-:W3:Y:S01]  /*0780*/  LDG.E R11, desc[UR8][R4.64+0x18] ;  /* 0x00001808040b7981 */ /* 0x001ee2000c1e1900 */
[----:B-----5:R-:W-:-:S03]  /*0790*/  IMAD.IADD R13, R8, 0x1, R13 ;  /* 0x00000001080d7824 */ /* 0x020fc600078e020d */
[----:B------:R-:W4:Y:S04]  /*07a0*/  LDG.E R8, desc[UR8][R4.64+0x10] ;  /* 0x0000100804087981 */ /* 0x000f28000c1e1900 */
[----:B------:R0:W-:Y:S04]  /*07b0*/  STG.E desc[UR8][R4.64+0xc], R13 ;  /* 0x00000c0d04007986 */ /* 0x0001e8000c101908 */
[----:B------:R-:W4:Y:S04]  /*07c0*/  LDG.E R7, desc[UR8][R2.64+0x10] ;  /* 0x0000100802077981 */ /* 0x000f28000c1e1900 */
[----:B0-----:R-:W5:Y:S01]  /*07d0*/  LDG.E R13, desc[UR8][R4.64+0x1c] ;  /* 0x00001c08040d7981 */ /* 0x001f62000c1e1900 */
[----:B----4-:R-:W-:-:S05]  /*07e0*/  IADD3 R7, PT, PT, R7, R8, RZ ;  /* 0x0000000807077210 */ /* 0x010fca0007ffe0ff */
[----:B------:R0:W-:Y:S04]  /*07f0*/  STG.E desc[UR8][R4.64+0x10], R7 ;  /* 0x0000100704007986 */ /* 0x0001e8000c101908 */
[----:B------:R-:W2:Y:S02]  /*0800*/  LDG.E R8, desc[UR8][R2.64+0x14] ;  /* 0x0000140802087981 */ /* 0x000ea4000c1e1900 */
[----:B--2---:R-:W-:-:S05]  /*0810*/  IMAD.IADD R9, R8, 0x1, R9 ;  /* 0x0000000108097824 */ /* 0x004fca00078e0209 */
[----:B------:R0:W-:Y:S04]  /*0820*/  STG.E desc[UR8][R4.64+0x14], R9 ;  /* 0x0000140904007986 */ /* 0x0001e8000c101908 */
[----:B------:R-:W3:Y:S02]  /*0830*/  LDG.E R8, desc[UR8][R2.64+0x18] ;  /* 0x0000180802087981 */ /* 0x000ee4000c1e1900 */
[----:B---3--:R-:W-:-:S05]  /*0840*/  IADD3 R11, PT, PT, R8, R11, RZ ;  /* 0x0000000b080b7210 */ /* 0x008fca0007ffe0ff */
[----:B------:R0:W-:Y:S04]  /*0850*/  STG.E desc[UR8][R4.64+0x18], R11 ;  /* 0x0000180b04007986 */ /* 0x0001e8000c101908 */
[----:B------:R-:W5:Y:S01]  /*0860*/  LDG.E R8, desc[UR8][R2.64+0x1c] ;  /* 0x00001c0802087981 */ /* 0x000f62000c1e1900 */
[----:B------:R-:W-:Y:S01]  /*0870*/  IADD3 R0, PT, PT, R0, 0x8, RZ ;  /* 0x0000000800007810 */ /* 0x000fe20007ffe0ff */
[----:B-----5:R-:W-:-:S05]  /*0880*/  IMAD.IADD R13, R8, 0x1, R13 ;  /* 0x00000001080d7824 */ /* 0x020fca00078e020d */
[----:B------:R0:W-:Y:S02]  /*0890*/  STG.E desc[UR8][R4.64+0x1c], R13 ;  /* 0x00001c0d04007986 */ /* 0x0001e4000c101908 */
.L_x_2:
[----:B------:R-:W-:Y:S05]  /*08a0*/  @!P1 EXIT ;  /* 0x000000000000994d */ /* 0x000fea0003800000 */
[----:B------:R-:W-:Y:S02]  /*08b0*/  ISETP.GE.U32.AND P0, PT, R12, 0x4, PT ;  /* 0x000000040c00780c */ /* 0x000fe40003f06070 */
[----:B------:R-:W-:-:S04]  /*08c0*/  LOP3.LUT R6, R6, 0x3, RZ, 0xc0, !PT ;  /* 0x0000000306067812 */ /* 0x000fc800078ec0ff */
[----:B------:R-:W-:-:S07]  /*08d0*/  ISETP.NE.AND P1, PT, R6, RZ, PT ;  /* 0x000000ff0600720c */ /* 0x000fce0003f25270 */
[----:B------:R-:W-:Y:S06]  /*08e0*/  @!P0 BRA `(.L_x_3) ;  /* 0x0000000000548947 */ /* 0x000fec0003800000 */
[----:B01----:R-:W0:Y:S08]  /*08f0*/  LDC.64 R4, c[0x0][0x388] ;  /* 0x0000e200ff047b82 */ /* 0x003e300000000a00 */
[----:B------:R-:W1:Y:S01]  /*0900*/  LDC.64 R2, c[0x0][0x390] ;  /* 0x0000e400ff027b82 */ /* 0x000e620000000a00 */
[----:B0-----:R-:W-:-:S05]  /*0910*/  IMAD.WIDE.U32 R4, R0, 0x4, R4 ;  /* 0x0000000400047825 */ /* 0x001fca00078e0004 */
[----:B------:R-:W2:Y:S01]  /*0920*/  LDG.E R7, desc[UR8][R4.64] ;  /* 0x0000000804077981 */ /* 0x000ea2000c1e1900 */
[----:B-1----:R-:W-:-:S05]  /*0930*/  IMAD.WIDE.U32 R2, R0, 0x4, R2 ;  /* 0x0000000400027825 */ /* 0x002fca00078e0002 */
[----:B------:R-:W2:Y:S04]  /*0940*/  LDG.E R8, desc[UR8][R2.64] ;  /* 0x0000000802087981 */ /* 0x000ea8000c1e1900 */
[----:B------:R-:W3:Y:S04]  /*0950*/  LDG.E R9, desc[UR8][R2.64+0x4] ;  /* 0x0000040802097981 */ /* 0x000ee8000c1e1900 */
[----:B------:R-:W4:Y:S04]  /*0960*/  LDG.E R11, desc[UR8][R2.64+0x8] ;  /* 0x00000808020b7981 */ /* 0x000f28000c1e1900 */
[----:B------:R-:W5:Y:S01]  /*0970*/  LDG.E R13, desc[UR8][R2.64+0xc] ;  /* 0x00000c08020d7981 */ /* 0x000f62000c1e1900 */
[----:B--2---:R-:W-:-:S05]  /*0980*/  IMAD.IADD R7, R7, 0x1, R8 ;  /* 0x0000000107077824 */ /* 0x004fca00078e0208 */
[----:B------:R2:W-:Y:S04]  /*0990*/  STG.E desc[UR8][R2.64], R7 ;  /* 0x0000000702007986 */ /* 0x0005e8000c101908 */
[----:B------:R-:W3:Y:S02]  /*09a0*/  LDG.E R8, desc[UR8][R4.64+0x4] ;  /* 0x0000040804087981 */ /* 0x000ee4000c1e1900 */
[----:B---3--:R-:W-:-:S05]  /*09b0*/  IADD3 R9, PT, PT, R8, R9, RZ ;  /* 0x0000000908097210 */ /* 0x008fca0007ffe0ff */
[----:B------:R2:W-:Y:S04]  /*09c0*/  STG.E desc[UR8][R2.64+0x4], R9 ;  /* 0x0000040902007986 */ /* 0x0005e8000c101908 */
[----:B------:R-:W4:Y:S02]  /*09d0*/  LDG.E R8, desc[UR8][R4.64+0x8] ;  /* 0x0000080804087981 */ /* 0x000f24000c1e1900 */
[----:B----4-:R-:W-:-:S05]  /*09e0*/  IMAD.IADD R11, R8, 0x1, R11 ;  /* 0x00000001080b7824 */ /* 0x010fca00078e020b */
[----:B------:R2:W-:Y:S04]  /*09f0*/  STG.E desc[UR8][R2.64+0x8], R11 ;  /* 0x0000080b02007986 */ /* 0x0005e8000c101908 */
[----:B------:R-:W5:Y:S01]  /*0a00*/  LDG.E R8, desc[UR8][R4.64+0xc] ;  /* 0x00000c0804087981 */ /* 0x000f62000c1e1900 */
[----:B------:R-:W-:Y:S01]  /*0a10*/  VIADD R0, R0, 0x4 ;  /* 0x0000000400007836 */ /* 0x000fe20000000000 */
[----:B-----5:R-:W-:-:S05]  /*0a20*/  IADD3 R13, PT, PT, R8, R13, RZ ;  /* 0x0000000d080d7210 */ /* 0x020fca0007ffe0ff */
[----:B------:R2:W-:Y:S02]  /*0a30*/  STG.E desc[UR8][R2.64+0xc], R13 ;  /* 0x00000c0d02007986 */ /* 0x0005e4000c101908 */
.L_x_3:
[----:B------:R-:W-:Y:S05]  /*0a40*/  @!P1 EXIT ;  /* 0x000000000000994d */ /* 0x000fea0003800000 */
[----:B--2---:R-:W2:Y:S01]  /*0a50*/  LDC.64 R2, c[0x0][0x390] ;  /* 0x0000e400ff027b82 */ /* 0x004ea20000000a00 */
[----:B------:R-:W-:-:S07]  /*0a60*/  IADD3 R6, PT, PT, -R6, RZ, RZ ;  /* 0x000000ff06067210 */ /* 0x000fce0007ffe1ff */
[----:B01----:R-:W0:Y:S01]  /*0a70*/  LDC.64 R4, c[0x0][0x388] ;  /* 0x0000e200ff047b82 */ /* 0x003e220000000a00 */
[----:B--2---:R-:W-:-:S04]  /*0a80*/  IMAD.WIDE.U32 R2, R0, 0x4, R2 ;  /* 0x0000000400027825 */ /* 0x004fc800078e0002 */
[----:B------:R-:W-:Y:S02]  /*0a90*/  IMAD.MOV.U32 R9, RZ, RZ, R3 ;  /* 0x000000ffff097224 */ /* 0x000fe400078e0003 */
[----:B0-----:R-:W-:Y:S01]  /*0aa0*/  IMAD.WIDE.U32 R4, R0, 0x4, R4 ;  /* 0x0000000400047825 */ /* 0x001fe200078e0004 */
[----:B------:R-:W-:-:S07]  /*0ab0*/  MOV R0, R2 ;  /* 0x0000000200007202 */ /* 0x000fce0000000f00 */
.L_x_4:
[----:B0-----:R-:W-:Y:S01]  /*0ac0*/  IMAD.MOV.U32 R2, RZ, RZ, R0 ;  /* 0x000000ffff027224 */ /* 0x001fe200078e0000 */
[----:B------:R-:W-:Y:S01]  /*0ad0*/  MOV R3, R9 ;  /* 0x0000000900037202 */ /* 0x000fe20000000f00 */
[----:B------:R0:W2:Y:S04]  /*0ae0*/  LDG.E R0, desc[UR8][R4.64] ;  /* 0x0000000804007981 */ /* 0x0000a8000c1e1900 */
[----:B------:R-:W2:Y:S01]  /*0af0*/  LDG.E R7, desc[UR8][R2.64] ;  /* 0x0000000802077981 */ /* 0x000ea2000c1e1900 */
[----:B------:R-:W-:-:S04]  /*0b00*/  IADD3 R6, PT, PT, R6, 0x1, RZ ;  /* 0x0000000106067810 */ /* 0x000fc80007ffe0ff */
[----:B------:R-:W-:Y:S02]  /*0b10*/  ISETP.NE.AND P0, PT, R6, RZ, PT ;  /* 0x000000ff0600720c */ /* 0x000fe40003f05270 */
[----:B0-----:R-:W-:-:S04]  /*0b20*/  IADD3 R4, P2, PT, R4, 0x4, RZ ;  /* 0x0000000404047810 */ /* 0x001fc80007f5e0ff */
[----:B------:R-:W-:Y:S01]  /*0b30*/  IADD3.X R5, PT, PT, RZ, R5, RZ, P2, !PT ;  /* 0x00000005ff057210 */ /* 0x000fe200017fe4ff */
[----:B--2---:R-:W-:Y:S01]  /*0b40*/  IMAD.IADD R7, R0, 0x1, R7 ;  /* 0x0000000100077824 */ /* 0x004fe200078e0207 */
[----:B------:R-:W-:-:S04]  /*0b50*/  IADD3 R0, P1, PT, R2, 0x4, RZ ;  /* 0x0000000402007810 */ /* 0x000fc80007f3e0ff */
[----:B------:R0:W-:Y:S01]  /*0b60*/  STG.E desc[UR8][R2.64], R7 ;  /* 0x0000000702007986 */ /* 0x0001e2000c101908 */
[----:B------:R-:W-:Y:S01]  /*0b70*/  IMAD.X R9, RZ, RZ, R3, P1 ;  /* 0x000000ffff097224 */ /* 0x000fe200008e0603 */
[----:B------:R-:W-:Y:S07]  /*0b80*/  @P0 BRA `(.L_x_4) ;  /* 0xfffffffc00cc0947 */ /* 0x000fee000383ffff */
[----:B------:R-:W-:Y:S05]  /*0b90*/  EXIT ;  /* 0x000000000000794d */ /* 0x000fea0003800000 */
.L_x_5:
[----:B------:R-:W-:-:S00]  /*0ba0*/  BRA `(.L_x_5) ;  /* 0xfffffffc00fc7947 */ /* 0x000fc0000383ffff */
[----:B------:R-:W-:-:S00]  /*0bb0*/  NOP ;  /* 0x0000000000007918 */ /* 0x000fc00000000000 */
        /* <DEDUP_REMOVED lines=12> */
.L_x_6:


//--------------------- .nv.shared.reserved.0     --------------------------
	.section	.nv.shared.reserved.0,"aw",@nobits
	.weak		__nv_reservedSMEM_offset_0_alias
	.size		__nv_reservedSMEM_offset_0_alias, 0, 64
	.other		__nv_reservedSMEM_offset_0_alias,@"STO_CUDA_RESERVED_SHARED STV_DEFAULT"
__nv_reservedSMEM_offset_0_alias:
	.zero		0
	.zero		64


//--------------------- .nv.constant0._Z3addiPiS_ --------------------------
	.section	.nv.constant0._Z3addiPiS_,"a",@progbits
	.sectionflags	@""
	.align	4
.nv.constant0._Z3addiPiS_:
	.zero		920


//--------------------- SYMBOLS --------------------------

	.type		.nv.reservedSmem.offset0,@object
	.size		.nv.reservedSmem.offset0,0x4
